	.headerflags	@"EF_CUDA_TEXMODE_UNIFIED EF_CUDA_64BIT_ADDRESS EF_CUDA_ACCELERATORS EF_CUDA_SM90 EF_CUDA_VIRTUAL_SM(EF_CUDA_SM90)"
	.elftype	@"ET_EXEC"


//--------------------- .nv.info                  --------------------------
	.section	.nv.info,"",@"SHT_CUDA_INFO"
	.align	4


	//----- nvinfo : EIATTR_REGCOUNT
	.align		4
        /*0000*/ 	.byte	0x04, 0x2f
        /*0002*/ 	.short	(.L_3 - .L_2)
	.align		4
.L_2:
        /*0004*/ 	.word	index@(triton_poi_fused__native_batch_norm_legit_no_training_relu_5)
        /*0008*/ 	.word	0x00000020


	//----- nvinfo : EIATTR_MIN_STACK_SIZE
	.align		4
.L_3:
        /*000c*/ 	.byte	0x04, 0x12
        /*000e*/ 	.short	(.L_5 - .L_4)
	.align		4
.L_4:
        /*0010*/ 	.word	index@(triton_poi_fused__native_batch_norm_legit_no_training_relu_5)
        /*0014*/ 	.word	0x00000000


	//----- nvinfo : EIATTR_FRAME_SIZE
	.align		4
.L_5:
        /*0018*/ 	.byte	0x04, 0x11
        /*001a*/ 	.short	(.L_7 - .L_6)
	.align		4
.L_6:
        /*001c*/ 	.word	index@(triton_poi_fused__native_batch_norm_legit_no_training_relu_5)
        /*0020*/ 	.word	0x00000000


	//----- nvinfo : EIATTR_MIN_STACK_SIZE
	.align		4
.L_7:
        /*0024*/ 	.byte	0x04, 0x12
        /*0026*/ 	.short	(.L_9 - .L_8)
	.align		4
.L_8:
        /*0028*/ 	.word	index@(triton_poi_fused__native_batch_norm_legit_no_training_relu_5)
        /*002c*/ 	.word	0x00000000
.L_9:


//--------------------- .nv.info.triton_poi_fused__native_batch_norm_legit_no_training_relu_5 --------------------------
	.section	.nv.info.triton_poi_fused__native_batch_norm_legit_no_training_relu_5,"",@"SHT_CUDA_INFO"
	.sectionflags	@""
	.align	4


	//----- nvinfo : EIATTR_CUDA_API_VERSION
	.align		4
        /*0000*/ 	.byte	0x04, 0x37
        /*0002*/ 	.short	(.L_11 - .L_10)
.L_10:
        /*0004*/ 	.word	0x0000007c


	//----- nvinfo : EIATTR_KPARAM_INFO
	.align		4
.L_11:
        /*0008*/ 	.byte	0x04, 0x17
        /*000a*/ 	.short	(.L_13 - .L_12)
.L_12:
        /*000c*/ 	.word	0x00000000
        /*0010*/ 	.short	0x0006
        /*0012*/ 	.short	0x0030
        /*0014*/ 	.byte	0x00, 0xf0, 0x11, 0x00


	//----- nvinfo : EIATTR_KPARAM_INFO
	.align		4
.L_13:
        /*0018*/ 	.byte	0x04, 0x17
        /*001a*/ 	.short	(.L_15 - .L_14)
.L_14:
        /*001c*/ 	.word	0x00000000
        /*0020*/ 	.short	0x0005
        /*0022*/ 	.short	0x0028
        /*0024*/ 	.byte	0x00, 0xf4, 0x21, 0x00


	//----- nvinfo : EIATTR_KPARAM_INFO
	.align		4
.L_15:
        /*0028*/ 	.byte	0x04, 0x17
        /*002a*/ 	.short	(.L_17 - .L_16)
.L_16:
        /*002c*/ 	.word	0x00000000
        /*0030*/ 	.short	0x0004
        /*0032*/ 	.short	0x0020
        /*0034*/ 	.byte	0x00, 0xf4, 0x21, 0x00


	//----- nvinfo : EIATTR_KPARAM_INFO
	.align		4
.L_17:
        /*0038*/ 	.byte	0x04, 0x17
        /*003a*/ 	.short	(.L_19 - .L_18)
.L_18:
        /*003c*/ 	.word	0x00000000
        /*0040*/ 	.short	0x0003
        /*0042*/ 	.short	0x0018
        /*0044*/ 	.byte	0x00, 0xf4, 0x21, 0x00


	//----- nvinfo : EIATTR_KPARAM_INFO
	.align		4
.L_19:
        /*0048*/ 	.byte	0x04, 0x17
        /*004a*/ 	.short	(.L_21 - .L_20)
.L_20:
        /*004c*/ 	.word	0x00000000
        /*0050*/ 	.short	0x0002
        /*0052*/ 	.short	0x0010
        /*0054*/ 	.byte	0x00, 0xf4, 0x21, 0x00


	//----- nvinfo : EIATTR_KPARAM_INFO
	.align		4
.L_21:
        /*0058*/ 	.byte	0x04, 0x17
        /*005a*/ 	.short	(.L_23 - .L_22)
.L_22:
        /*005c*/ 	.word	0x00000000
        /*0060*/ 	.short	0x0001
        /*0062*/ 	.short	0x0008
        /*0064*/ 	.byte	0x00, 0xf4, 0x21, 0x00


	//----- nvinfo : EIATTR_KPARAM_INFO
	.align		4
.L_23:
        /*0068*/ 	.byte	0x04, 0x17
        /*006a*/ 	.short	(.L_25 - .L_24)
.L_24:
        /*006c*/ 	.word	0x00000000
        /*0070*/ 	.short	0x0000
        /*0072*/ 	.short	0x0000
        /*0074*/ 	.byte	0x00, 0xf4, 0x21, 0x00


	//----- nvinfo : EIATTR_SPARSE_MMA_MASK
	.align		4
.L_25:
        /*0078*/ 	.byte	0x03, 0x50
        /*007a*/ 	.short	0x0000


	//----- nvinfo : EIATTR_MAXREG_COUNT
	.align		4
        /*007c*/ 	.byte	0x03, 0x1b
        /*007e*/ 	.short	0x00ff


	//----- nvinfo : EIATTR_EXIT_INSTR_OFFSETS
	.align		4
        /*0080*/ 	.byte	0x04, 0x1c
        /*0082*/ 	.short	(.L_27 - .L_26)


	//   ....[0]....
.L_26:
        /*0084*/ 	.word	0x000006c0


	//----- nvinfo : EIATTR_REQNTID
	.align		4
.L_27:
        /*0088*/ 	.byte	0x04, 0x10
        /*008a*/ 	.short	(.L_29 - .L_28)
.L_28:
        /*008c*/ 	.word	0x00000080
        /*0090*/ 	.word	0x00000001
        /*0094*/ 	.word	0x00000001


	//----- nvinfo : EIATTR_CBANK_PARAM_SIZE
	.align		4
.L_29:
        /*0098*/ 	.byte	0x03, 0x19
        /*009a*/ 	.short	0x0034


	//----- nvinfo : EIATTR_PARAM_CBANK
	.align		4
        /*009c*/ 	.byte	0x04, 0x0a
        /*009e*/ 	.short	(.L_31 - .L_30)
	.align		4
.L_30:
        /*00a0*/ 	.word	index@(.nv.constant0.triton_poi_fused__native_batch_norm_legit_no_training_relu_5)
        /*00a4*/ 	.short	0x0210
        /*00a6*/ 	.short	0x0034


	//----- nvinfo : EIATTR_SW_WAR
	.align		4
.L_31:
        /*00a8*/ 	.byte	0x04, 0x36
        /*00aa*/ 	.short	(.L_33 - .L_32)
.L_32:
        /*00ac*/ 	.word	0x00000008
.L_33:


//--------------------- .nv.callgraph             --------------------------
	.section	.nv.callgraph,"",@"SHT_CUDA_CALLGRAPH"
	.align	4
	.sectionentsize	8
	.align		4
        /*0000*/ 	.word	0x00000000
	.align		4
        /*0004*/ 	.word	0xffffffff
	.align		4
        /*0008*/ 	.word	0x00000000
	.align		4
        /*000c*/ 	.word	0xfffffffe
	.align		4
        /*0010*/ 	.word	0x00000000
	.align		4
        /*0014*/ 	.word	0xfffffffd
	.align		4
        /*0018*/ 	.word	0x00000000
	.align		4
        /*001c*/ 	.word	0xfffffffc


//--------------------- .nv.constant4             --------------------------
	.section	.nv.constant4,"a",@progbits
	.align	8
	.align		8
.nv.constant4:
        /*0000*/ 	.dword	_$_str
	.align		8
        /*0008*/ 	.dword	_$_str_$_2


//--------------------- .text.triton_poi_fused__native_batch_norm_legit_no_training_relu_5 --------------------------
	.section	.text.triton_poi_fused__native_batch_norm_legit_no_training_relu_5,"ax",@progbits
	.align	128
        .global         triton_poi_fused__native_batch_norm_legit_no_training_relu_5
        .type           triton_poi_fused__native_batch_norm_legit_no_training_relu_5,@function
        .size           triton_poi_fused__native_batch_norm_legit_no_training_relu_5,(.L_x_1 - triton_poi_fused__native_batch_norm_legit_no_training_relu_5)
        .other          triton_poi_fused__native_batch_norm_legit_no_training_relu_5,@"STO_CUDA_ENTRY STV_DEFAULT"
triton_poi_fused__native_batch_norm_legit_no_training_relu_5:
.text.triton_poi_fused__native_batch_norm_legit_no_training_relu_5:
[----:B------:R-:W-:Y:S01]  /*0000*/  LDC R1, c[0x0][0x28] ;  /* 0x00000a00ff017b82 */ /* 0x000fe20000000800 */
[----:B------:R-:W1:Y:S01]  /*0010*/  S2R R0, SR_TID.X ;  /* 0x0000000000007919 */ /* 0x000e620000002100 */
[----:B------:R-:W-:-:S06]  /*0020*/  ULDC.64 UR4, c[0x0][0x208] ;  /* 0x0000820000047ab9 */ /* 0x000fcc0000000a00 */
[----:B------:R-:W2:Y:S01]  /*0030*/  LDC.64 R16, c[0x0][0x218] ;  /* 0x00008600ff107b82 */ /* 0x000ea20000000a00 */
[----:B------:R-:W3:Y:S07]  /*0040*/  S2R R3, SR_CTAID.X ;  /* 0x0000000000037919 */ /* 0x000eee0000002500 */
[----:B------:R-:W4:Y:S08]  /*0050*/  LDC.64 R14, c[0x0][0x210] ;  /* 0x00008400ff0e7b82 */ /* 0x000f300000000a00 */
[----:B------:R-:W5:Y:S01]  /*0060*/  LDC.64 R12, c[0x0][0x230] ;  /* 0x00008c00ff0c7b82 */ /* 0x000f620000000a00 */
[----:B-1----:R-:W-:-:S02]  /*0070*/  SHF.L.U32 R0, R0, 0x2, RZ ;  /* 0x0000000200007819 */ /* 0x002fc400000006ff */
[----:B---3--:R-:W-:Y:S02]  /*0080*/  SHF.R.S32.HI R5, RZ, 0x15, R3 ;  /* 0x00000015ff057819 */ /* 0x008fe40000011403 */
[----:B------:R-:W-:Y:S02]  /*0090*/  LOP3.LUT R0, R0, 0x1fc, RZ, 0xc0, !PT ;  /* 0x000001fc00007812 */ /* 0x000fe400078ec0ff */
[----:B------:R-:W-:Y:S02]  /*00a0*/  SGXT R5, R5, 0x1 ;  /* 0x000000010505781a */ /* 0x000fe40000000200 */
[----:B------:R-:W-:Y:S02]  /*00b0*/  LEA R18, R3, R0, 0xa ;  /* 0x0000000003127211 */ /* 0x000fe400078e50ff */
[----:B------:R-:W1:Y:S02]  /*00c0*/  LDC.64 R2, c[0x0][0x220] ;  /* 0x00008800ff027b82 */ /* 0x000e640000000a00 */
[----:B------:R-:W-:-:S04]  /*00d0*/  LEA.HI R5, R5, R18, RZ, 0xc ;  /* 0x0000001205057211 */ /* 0x000fc800078f60ff */
[----:B------:R-:W-:Y:S02]  /*00e0*/  SHF.R.S32.HI R23, RZ, 0xc, R5 ;  /* 0x0000000cff177819 */ /* 0x000fe40000011405 */
[----:B------:R-:W-:Y:S02]  /*00f0*/  IADD3 R5, R5, 0x200, RZ ;  /* 0x0000020005057810 */ /* 0x000fe40007ffe0ff */
[----:B------:R-:W-:Y:S02]  /*0100*/  LEA.HI R0, R23, R23, RZ, 0x7 ;  /* 0x0000001717007211 */ /* 0x000fe400078f38ff */
[----:B------:R-:W-:Y:S02]  /*0110*/  SHF.R.S32.HI R5, RZ, 0xc, R5 ;  /* 0x0000000cff057819 */ /* 0x000fe40000011405 */
[----:B------:R-:W-:Y:S02]  /*0120*/  LOP3.LUT R0, R0, 0xffffff80, RZ, 0xc0, !PT ;  /* 0xffffff8000007812 */ /* 0x000fe400078ec0ff */
[----:B------:R-:W-:-:S02]  /*0130*/  LEA.HI R4, R5, R5, RZ, 0x7 ;  /* 0x0000000505047211 */ /* 0x000fc400078f38ff */
[----:B------:R-:W-:Y:S02]  /*0140*/  IADD3 R23, R23, -R0, RZ ;  /* 0x8000000017177210 */ /* 0x000fe40007ffe0ff */
[----:B------:R-:W-:-:S04]  /*0150*/  LOP3.LUT R4, R4, 0xffffff80, RZ, 0xc0, !PT ;  /* 0xffffff8004047812 */ /* 0x000fc800078ec0ff */
[----:B------:R-:W-:Y:S01]  /*0160*/  IADD3 R19, R5, -R4, RZ ;  /* 0x8000000405137210 */ /* 0x000fe20007ffe0ff */
[----:B-1----:R-:W-:-:S04]  /*0170*/  IMAD.WIDE R8, R23, 0x4, R2 ;  /* 0x0000000417087825 */ /* 0x002fc800078e0202 */
[----:B------:R-:W-:Y:S01]  /*0180*/  IMAD.WIDE R10, R19, 0x4, R2 ;  /* 0x00000004130a7825 */ /* 0x000fe200078e0202 */
[----:B------:R-:W3:Y:S01]  /*0190*/  LDG.E.EL R20, desc[UR4][R8.64] ;  /* 0x0000000408147981 */ /* 0x000ee2000c2e1900 */
[----:B------:R-:W1:Y:S03]  /*01a0*/  LDC.64 R2, c[0x0][0x228] ;  /* 0x00008a00ff027b82 */ /* 0x000e660000000a00 */
[----:B------:R-:W3:Y:S01]  /*01b0*/  LDG.E.EL R21, desc[UR4][R10.64] ;  /* 0x000000040a157981 */ /* 0x000ee2000c2e1900 */
[----:B--2---:R-:W-:-:S04]  /*01c0*/  IMAD.WIDE R26, R23, 0x4, R16 ;  /* 0x00000004171a7825 */ /* 0x004fc800078e0210 */
[----:B----4-:R-:W-:Y:S01]  /*01d0*/  IMAD.WIDE R14, R18, 0x4, R14 ;  /* 0x00000004120e7825 */ /* 0x010fe200078e020e */
[----:B------:R-:W2:Y:S04]  /*01e0*/  LDG.E.EL R0, desc[UR4][R26.64] ;  /* 0x000000041a007981 */ /* 0x000ea8000c2e1900 */
[----:B------:R-:W2:Y:S01]  /*01f0*/  LDG.E.128 R4, desc[UR4][R14.64] ;  /* 0x000000040e047981 */ /* 0x000ea2000c1e1d00 */
[----:B------:R-:W-:-:S03]  /*0200*/  IMAD.WIDE R16, R19, 0x4, R16 ;  /* 0x0000000413107825 */ /* 0x000fc600078e0210 */
[----:B------:R-:W4:Y:S04]  /*0210*/  LDG.E.128 R8, desc[UR4][R14.64+0x800] ;  /* 0x000800040e087981 */ /* 0x000f28000c1e1d00 */
[----:B------:R-:W4:Y:S01]  /*0220*/  LDG.E.EL R16, desc[UR4][R16.64] ;  /* 0x0000000410107981 */ /* 0x000f22000c2e1900 */
[----:B01----:R-:W-:-:S04]  /*0230*/  IMAD.WIDE R24, R23, 0x4, R2 ;  /* 0x0000000417187825 */ /* 0x003fc800078e0202 */
[----:B-----5:R-:W-:Y:S02]  /*0240*/  IMAD.WIDE R22, R23, 0x4, R12 ;  /* 0x0000000417167825 */ /* 0x020fe400078e020c */
[----:B------:R-:W5:Y:S04]  /*0250*/  LDG.E.EL R24, desc[UR4][R24.64] ;  /* 0x0000000418187981 */ /* 0x000f68000c2e1900 */
[----:B------:R-:W5:Y:S01]  /*0260*/  LDG.E.EL R23, desc[UR4][R22.64] ;  /* 0x0000000416177981 */ /* 0x000f62000c2e1900 */
[----:B------:R-:W-:-:S04]  /*0270*/  IMAD.WIDE R2, R19, 0x4, R2 ;  /* 0x0000000413027825 */ /* 0x000fc800078e0202 */
[----:B------:R-:W-:Y:S02]  /*0280*/  IMAD.WIDE R28, R19, 0x4, R12 ;  /* 0x00000004131c7825 */ /* 0x000fe400078e020c */
[----:B------:R0:W4:Y:S04]  /*0290*/  LDG.E.EL R12, desc[UR4][R2.64] ;  /* 0x00000004020c7981 */ /* 0x000128000c2e1900 */
[----:B------:R-:W4:Y:S01]  /*02a0*/  LDG.E.EL R13, desc[UR4][R28.64] ;  /* 0x000000041c0d7981 */ /* 0x000f22000c2e1900 */
[----:B0-----:R-:W-:Y:S01]  /*02b0*/  HFMA2.MMA R3, -RZ, RZ, 1.625, 0 ;  /* 0x3e800000ff037435 */ /* 0x001fe200000001ff */
[----:B---3--:R-:W-:-:S04]  /*02c0*/  FADD R20, R20, 9.9999997473787516356e-06 ;  /* 0x3727c5ac14147421 */ /* 0x008fc80000000000 */
[----:B------:R-:W0:Y:S01]  /*02d0*/  MUFU.SQRT R19, R20 ;  /* 0x0000001400137308 */ /* 0x000e220000002000 */
[----:B------:R-:W-:-:S07]  /*02e0*/  FADD R21, R21, 9.9999997473787516356e-06 ;  /* 0x3727c5ac15157421 */ /* 0x000fce0000000000 */
[----:B------:R-:W1:Y:S01]  /*02f0*/  MUFU.SQRT R25, R21 ;  /* 0x0000001500197308 */ /* 0x000e620000002000 */
[C---:B0-----:R-:W-:Y:S02]  /*0300*/  FSETP.GT.AND P0, PT, R19.reuse, 8.50705917302346158658e+37, PT ;  /* 0x7e8000001300780b */ /* 0x041fe40003f04000 */
[----:B------:R-:W-:Y:S02]  /*0310*/  FSETP.GEU.AND P2, PT, R19, 1.175494350822287508e-38, PT ;  /* 0x008000001300780b */ /* 0x000fe40003f4e000 */
[C---:B-1----:R-:W-:Y:S02]  /*0320*/  FSETP.GT.AND P1, PT, R25.reuse, 8.50705917302346158658e+37, PT ;  /* 0x7e8000001900780b */ /* 0x042fe40003f24000 */
[----:B------:R-:W-:-:S07]  /*0330*/  FSETP.GEU.AND P3, PT, R25, 1.175494350822287508e-38, PT ;  /* 0x008000001900780b */ /* 0x000fce0003f6e000 */
[----:B------:R-:W-:-:S04]  /*0340*/  @P0 FMUL R19, R19, 0.25 ;  /* 0x3e80000013130820 */ /* 0x000fc80000400000 */
[----:B------:R-:W-:Y:S01]  /*0350*/  @!P2 FMUL R19, R19, 16777216 ;  /* 0x4b8000001313a820 */ /* 0x000fe20000400000 */
[----:B------:R-:W-:-:S05]  /*0360*/  @P1 FMUL R25, R25, 0.25 ;  /* 0x3e80000019191820 */ /* 0x000fca0000400000 */
[----:B------:R-:W0:Y:S01]  /*0370*/  MUFU.RCP R19, R19 ;  /* 0x0000001300137308 */ /* 0x000e220000001000 */
[----:B------:R-:W-:Y:S01]  /*0380*/  @!P3 FMUL R25, R25, 16777216 ;  /* 0x4b8000001919b820 */ /* 0x000fe20000400000 */
[----:B------:R-:W-:-:S06]  /*0390*/  FSEL R2, R3, 1, P0 ;  /* 0x3f80000003027808 */ /* 0x000fcc0000000000 */
[----:B------:R-:W1:Y:S01]  /*03a0*/  MUFU.RCP R14, R25 ;  /* 0x00000019000e7308 */ /* 0x000e620000001000 */
[----:B------:R-:W-:Y:S01]  /*03b0*/  FSEL R3, R3, 1, P1 ;  /* 0x3f80000003037808 */ /* 0x000fe20000800000 */
[----:B------:R-:W-:Y:S01]  /*03c0*/  @!P2 FMUL R2, R2, 16777216 ;  /* 0x4b8000000202a820 */ /* 0x000fe20000400000 */
[----:B--2---:R-:W-:-:S03]  /*03d0*/  FADD R4, R4, -R0 ;  /* 0x8000000004047221 */ /* 0x004fc60000000000 */
[----:B------:R-:W-:Y:S01]  /*03e0*/  @!P3 FMUL R3, R3, 16777216 ;  /* 0x4b8000000303b820 */ /* 0x000fe20000400000 */
[----:B0-----:R-:W-:Y:S01]  /*03f0*/  FMUL R15, R19, R2 ;  /* 0x00000002130f7220 */ /* 0x001fe20000400000 */
[--C-:B------:R-:W-:Y:S01]  /*0400*/  FADD R20, R5, -R0.reuse ;  /* 0x8000000005147221 */ /* 0x100fe20000000000 */
[--C-:B------:R-:W-:Y:S01]  /*0410*/  FADD R6, R6, -R0.reuse ;  /* 0x8000000006067221 */ /* 0x100fe20000000000 */
[----:B------:R-:W-:Y:S01]  /*0420*/  FADD R0, R7, -R0 ;  /* 0x8000000007007221 */ /* 0x000fe20000000000 */
[C---:B------:R-:W-:Y:S01]  /*0430*/  FMUL R5, R15.reuse, R4 ;  /* 0x000000040f057220 */ /* 0x040fe20000400000 */
[C---:B------:R-:W-:Y:S01]  /*0440*/  FMUL R4, R15.reuse, R20 ;  /* 0x000000140f047220 */ /* 0x040fe20000400000 */
[----:B-1----:R-:W-:Y:S02]  /*0450*/  FMUL R14, R14, R3 ;  /* 0x000000030e0e7220 */ /* 0x002fe40000400000 */
[----:B------:R-:W0:Y:S01]  /*0460*/  LDC.64 R2, c[0x0][0x238] ;  /* 0x00008e00ff027b82 */ /* 0x000e220000000a00 */
[C---:B------:R-:W-:Y:S01]  /*0470*/  FMUL R20, R15.reuse, R6 ;  /* 0x000000060f147220 */ /* 0x040fe20000400000 */
[----:B------:R-:W-:Y:S01]  /*0480*/  FMUL R6, R15, R0 ;  /* 0x000000000f067220 */ /* 0x000fe20000400000 */
[--C-:B----4-:R-:W-:Y:S01]  /*0490*/  FADD R7, R8, -R16.reuse ;  /* 0x8000001008077221 */ /* 0x110fe20000000000 */
[--C-:B------:R-:W-:Y:S01]  /*04a0*/  FADD R9, R9, -R16.reuse ;  /* 0x8000001009097221 */ /* 0x100fe20000000000 */
[--C-:B------:R-:W-:Y:S01]  /*04b0*/  FADD R15, R10, -R16.reuse ;  /* 0x800000100a0f7221 */ /* 0x100fe20000000000 */
[C-C-:B-----5:R-:W-:Y:S01]  /*04c0*/  FFMA R0, R24.reuse, R5, R23.reuse ;  /* 0x0000000518007223 */ /* 0x160fe20000000017 */
[----:B------:R-:W-:Y:S01]  /*04d0*/  FADD R11, R11, -R16 ;  /* 0x800000100b0b7221 */ /* 0x000fe20000000000 */
[C-C-:B------:R-:W-:Y:S01]  /*04e0*/  FFMA R4, R24.reuse, R4, R23.reuse ;  /* 0x0000000418047223 */ /* 0x140fe20000000017 */
[C-C-:B------:R-:W-:Y:S01]  /*04f0*/  FFMA R5, R24.reuse, R20, R23.reuse ;  /* 0x0000001418057223 */ /* 0x140fe20000000017 */
[----:B------:R-:W-:Y:S01]  /*0500*/  FFMA R23, R24, R6, R23 ;  /* 0x0000000618177223 */ /* 0x000fe20000000017 */
[C---:B------:R-:W-:Y:S01]  /*0510*/  FMUL R7, R14.reuse, R7 ;  /* 0x000000070e077220 */ /* 0x040fe20000400000 */
[C---:B------:R-:W-:Y:S01]  /*0520*/  FMUL R8, R14.reuse, R9 ;  /* 0x000000090e087220 */ /* 0x040fe20000400000 */
[C---:B------:R-:W-:Y:S01]  /*0530*/  FMUL R6, R14.reuse, R15 ;  /* 0x0000000f0e067220 */ /* 0x040fe20000400000 */
[----:B------:R-:W-:Y:S01]  /*0540*/  FMUL R14, R14, R11 ;  /* 0x0000000b0e0e7220 */ /* 0x000fe20000400000 */
[C-C-:B------:R-:W-:Y:S01]  /*0550*/  FFMA R9, R12.reuse, R7, R13.reuse ;  /* 0x000000070c097223 */ /* 0x140fe2000000000d */
[C-C-:B------:R-:W-:Y:S01]  /*0560*/  FFMA R8, R12.reuse, R8, R13.reuse ;  /* 0x000000080c087223 */ /* 0x140fe2000000000d */
[C-C-:B------:R-:W-:Y:S01]  /*0570*/  FFMA R10, R12.reuse, R6, R13.reuse ;  /* 0x000000060c0a7223 */ /* 0x140fe2000000000d */
[----:B------:R-:W-:Y:S01]  /*0580*/  FFMA R14, R12, R14, R13 ;  /* 0x0000000e0c0e7223 */ /* 0x000fe2000000000d */
[----:B------:R-:W-:-:S02]  /*0590*/  FSETP.GEU.AND P6, PT, R23, RZ, PT ;  /* 0x000000ff1700720b */ /* 0x000fc40003fce000 */
[----:B------:R-:W-:Y:S02]  /*05a0*/  FSETP.GEU.AND P0, PT, R5, RZ, PT ;  /* 0x000000ff0500720b */ /* 0x000fe40003f0e000 */
[----:B------:R-:W-:Y:S02]  /*05b0*/  FSETP.GEU.AND P1, PT, R4, RZ, PT ;  /* 0x000000ff0400720b */ /* 0x000fe40003f2e000 */
[----:B------:R-:W-:Y:S02]  /*05c0*/  FSETP.GEU.AND P3, PT, R14, RZ, PT ;  /* 0x000000ff0e00720b */ /* 0x000fe40003f6e000 */
[----:B------:R-:W-:Y:S02]  /*05d0*/  SEL R7, R23, RZ, P6 ;  /* 0x000000ff17077207 */ /* 0x000fe40003000000 */
[----:B------:R-:W-:Y:S02]  /*05e0*/  FSETP.GEU.AND P2, PT, R0, RZ, PT ;  /* 0x000000ff0000720b */ /* 0x000fe40003f4e000 */
[----:B------:R-:W-:-:S02]  /*05f0*/  FSETP.GEU.AND P4, PT, R10, RZ, PT ;  /* 0x000000ff0a00720b */ /* 0x000fc40003f8e000 */
[----:B------:R-:W-:Y:S02]  /*0600*/  FSETP.GEU.AND P5, PT, R9, RZ, PT ;  /* 0x000000ff0900720b */ /* 0x000fe40003fae000 */
[----:B------:R-:W-:Y:S02]  /*0610*/  FSETP.GEU.AND P6, PT, R8, RZ, PT ;  /* 0x000000ff0800720b */ /* 0x000fe40003fce000 */
[----:B------:R-:W-:Y:S01]  /*0620*/  SEL R6, R5, RZ, P0 ;  /* 0x000000ff05067207 */ /* 0x000fe20000000000 */
[----:B0-----:R-:W-:Y:S01]  /*0630*/  IMAD.WIDE R2, R18, 0x4, R2 ;  /* 0x0000000412027825 */ /* 0x001fe200078e0202 */
[----:B------:R-:W-:Y:S02]  /*0640*/  SEL R5, R4, RZ, P1 ;  /* 0x000000ff04057207 */ /* 0x000fe40000800000 */
[----:B------:R-:W-:Y:S02]  /*0650*/  SEL R15, R14, RZ, P3 ;  /* 0x000000ff0e0f7207 */ /* 0x000fe40001800000 */
[----:B------:R-:W-:-:S02]  /*0660*/  SEL R4, R0, RZ, P2 ;  /* 0x000000ff00047207 */ /* 0x000fc40001000000 */
[----:B------:R-:W-:Y:S02]  /*0670*/  SEL R14, R10, RZ, P4 ;  /* 0x000000ff0a0e7207 */ /* 0x000fe40002000000 */
[----:B------:R-:W-:Y:S02]  /*0680*/  SEL R12, R9, RZ, P5 ;  /* 0x000000ff090c7207 */ /* 0x000fe40002800000 */
[----:B------:R-:W-:Y:S01]  /*0690*/  SEL R13, R8, RZ, P6 ;  /* 0x000000ff080d7207 */ /* 0x000fe20003000000 */
[----:B------:R-:W-:Y:S04]  /*06a0*/  STG.E.128 desc[UR4][R2.64], R4 ;  /* 0x0000000402007986 */ /* 0x000fe8000c101d04 */
[----:B------:R-:W-:Y:S01]  /*06b0*/  STG.E.128 desc[UR4][R2.64+0x800], R12 ;  /* 0x0008000c02007986 */ /* 0x000fe2000c101d04 */
[----:B------:R-:W-:Y:S05]  /*06c0*/  EXIT ;  /* 0x000000000000794d */ /* 0x000fea0003800000 */
.L_x_0:
[----:B------:R-:W-:-:S00]  /*06d0*/  BRA `(.L_x_0) ;  /* 0xfffffffc00fc7947 */ /* 0x000fc0000383ffff */
[----:B------:R-:W-:-:S00]  /*06e0*/  NOP ;  /* 0x0000000000007918 */ /* 0x000fc00000000000 */
        /* <DEDUP_REMOVED lines=9> */
.L_x_1:


//--------------------- .nv.global.init           --------------------------
	.section	.nv.global.init,"aw",@progbits
.nv.global.init:
	.type		_$_str,@object
	.size		_$_str,(_$_str_$_2 - _$_str)
_$_str:
        /*0000*/ 	.byte	0x5f, 0x5f, 0x43, 0x55, 0x44, 0x41, 0x5f, 0x46, 0x54, 0x5a, 0x00
	.type		_$_str_$_2,@object
	.size		_$_str_$_2,(.L_1 - _$_str_$_2)
_$_str_$_2:
        /*000b*/ 	.byte	0x5f, 0x5f, 0x43, 0x55, 0x44, 0x41, 0x5f, 0x50, 0x52, 0x45, 0x43, 0x5f, 0x53, 0x51, 0x52, 0x54
        /*001b*/ 	.byte	0x00
.L_1:


//--------------------- .nv.constant0.triton_poi_fused__native_batch_norm_legit_no_training_relu_5 --------------------------
	.section	.nv.constant0.triton_poi_fused__native_batch_norm_legit_no_training_relu_5,"a",@progbits
	.sectionflags	@""
	.align	4
.nv.constant0.triton_poi_fused__native_batch_norm_legit_no_training_relu_5:
	.zero		580
